	.headerflags	@"EF_CUDA_TEXMODE_UNIFIED EF_CUDA_64BIT_ADDRESS EF_CUDA_SM86 EF_CUDA_VIRTUAL_SM(EF_CUDA_SM86)"
	.elftype	@"ET_EXEC"


//--------------------- .nv.info                  --------------------------
	.section	.nv.info,"",@"SHT_CUDA_INFO"
	.align	4


	//----- nvinfo : EIATTR_REGCOUNT
	.align		4
        /*0000*/ 	.byte	0x04, 0x2f
        /*0002*/ 	.short	(.L_1 - .L_0)
	.align		4
.L_0:
        /*0004*/ 	.word	index@(subtract_vector)
        /*0008*/ 	.word	0x0000000c


	//----- nvinfo : EIATTR_FRAME_SIZE
	.align		4
.L_1:
        /*000c*/ 	.byte	0x04, 0x11
        /*000e*/ 	.short	(.L_3 - .L_2)
	.align		4
.L_2:
        /*0010*/ 	.word	index@(subtract_vector)
        /*0014*/ 	.word	0x00000000


	//----- nvinfo : EIATTR_MIN_STACK_SIZE
	.align		4
.L_3:
        /*0018*/ 	.byte	0x04, 0x12
        /*001a*/ 	.short	(.L_5 - .L_4)
	.align		4
.L_4:
        /*001c*/ 	.word	index@(subtract_vector)
        /*0020*/ 	.word	0x00000000
.L_5:


//--------------------- .nv.info.subtract_vector  --------------------------
	.section	.nv.info.subtract_vector,"",@"SHT_CUDA_INFO"
	.sectionflags	@""
	.align	4


	//----- nvinfo : EIATTR_CUDA_API_VERSION
	.align		4
        /*0000*/ 	.byte	0x04, 0x37
        /*0002*/ 	.short	(.L_7 - .L_6)
.L_6:
        /*0004*/ 	.word	0x0000007e


	//----- nvinfo : EIATTR_SW2861232_WAR
	.align		4
.L_7:
        /*0008*/ 	.byte	0x01, 0x35
	.zero		2


	//----- nvinfo : EIATTR_PARAM_CBANK
	.align		4
        /*000c*/ 	.byte	0x04, 0x0a
        /*000e*/ 	.short	(.L_9 - .L_8)
	.align		4
.L_8:
        /*0010*/ 	.word	index@(.nv.constant0.subtract_vector)
        /*0014*/ 	.short	0x0160
        /*0016*/ 	.short	0x001c


	//----- nvinfo : EIATTR_CBANK_PARAM_SIZE
	.align		4
.L_9:
        /*0018*/ 	.byte	0x03, 0x19
        /*001a*/ 	.short	0x001c


	//----- nvinfo : EIATTR_KPARAM_INFO
	.align		4
        /*001c*/ 	.byte	0x04, 0x17
        /*001e*/ 	.short	(.L_11 - .L_10)
.L_10:
        /*0020*/ 	.word	0x00000000
        /*0024*/ 	.short	0x0003
        /*0026*/ 	.short	0x0018
        /*0028*/ 	.byte	0x00, 0xf0, 0x11, 0x00


	//----- nvinfo : EIATTR_KPARAM_INFO
	.align		4
.L_11:
        /*002c*/ 	.byte	0x04, 0x17
        /*002e*/ 	.short	(.L_13 - .L_12)
.L_12:
        /*0030*/ 	.word	0x00000000
        /*0034*/ 	.short	0x0002
        /*0036*/ 	.short	0x0010
        /*0038*/ 	.byte	0x00, 0xf0, 0x21, 0x00


	//----- nvinfo : EIATTR_KPARAM_INFO
	.align		4
.L_13:
        /*003c*/ 	.byte	0x04, 0x17
        /*003e*/ 	.short	(.L_15 - .L_14)
.L_14:
        /*0040*/ 	.word	0x00000000
        /*0044*/ 	.short	0x0001
        /*0046*/ 	.short	0x0008
        /*0048*/ 	.byte	0x00, 0xf0, 0x21, 0x00


	//----- nvinfo : EIATTR_KPARAM_INFO
	.align		4
.L_15:
        /*004c*/ 	.byte	0x04, 0x17
        /*004e*/ 	.short	(.L_17 - .L_16)
.L_16:
        /*0050*/ 	.word	0x00000000
        /*0054*/ 	.short	0x0000
        /*0056*/ 	.short	0x0000
        /*0058*/ 	.byte	0x00, 0xf0, 0x21, 0x00


	//----- nvinfo : EIATTR_MAXREG_COUNT
	.align		4
.L_17:
        /*005c*/ 	.byte	0x03, 0x1b
        /*005e*/ 	.short	0x00ff


	//----- nvinfo : EIATTR_EXIT_INSTR_OFFSETS
	.align		4
        /*0060*/ 	.byte	0x04, 0x1c
        /*0062*/ 	.short	(.L_19 - .L_18)


	//   ....[0]....
.L_18:
        /*0064*/ 	.word	0x00000050


	//   ....[1]....
        /*0068*/ 	.word	0x000000f0
.L_19:


//--------------------- .nv.callgraph             --------------------------
	.section	.nv.callgraph,"",@"SHT_CUDA_CALLGRAPH"
	.align	4
	.sectionentsize	8
	.align		4
        /*0000*/ 	.word	0x00000000
	.align		4
        /*0004*/ 	.word	0xffffffff
	.align		4
        /*0008*/ 	.word	0x00000000
	.align		4
        /*000c*/ 	.word	0xfffffffe
	.align		4
        /*0010*/ 	.word	0x00000000
	.align		4
        /*0014*/ 	.word	0xfffffffd
	.align		4
        /*0018*/ 	.word	0x00000000
	.align		4
        /*001c*/ 	.word	0xfffffffc


//--------------------- .nv.rel.action            --------------------------
	.section	.nv.rel.action,"",@"SHT_CUDA_RELOCINFO"
	.align	8
	.sectionentsize	8
        /*0000*/ 	.byte	0x73, 0x00, 0x00, 0x00, 0x00, 0x00, 0x00, 0x00, 0x00, 0x00, 0x00, 0x11, 0x25, 0x00, 0x05, 0x36


//--------------------- .nv.constant0.subtract_vector --------------------------
	.section	.nv.constant0.subtract_vector,"a",@progbits
	.sectionflags	@""
	.align	4
.nv.constant0.subtract_vector:
	.zero		380


//--------------------- .text.subtract_vector     --------------------------
	.section	.text.subtract_vector,"ax",@progbits
	.sectioninfo	@"SHI_REGISTERS=12"
	.align	128
        .global         subtract_vector
        .type           subtract_vector,@function
        .size           subtract_vector,(.L_x_1 - subtract_vector)
        .other          subtract_vector,@"STO_CUDA_ENTRY STV_DEFAULT"
subtract_vector:
.text.subtract_vector:
[----:B------:R-:W-:Y:S02]  /*0000*/  MOV R1, c[0x0][0x28] ;  /* 0x00000a0000017a02 */ /* 0x000fe40000000f00 */
[----:B------:R-:W0:Y:S04]  /*0010*/  S2R R6, SR_TID.X ;  /* 0x0000000000067919 */ /* 0x000e280000002100 */
[----:B------:R-:W0:Y:S02]  /*0020*/  S2R R3, SR_CTAID.X ;  /* 0x0000000000037919 */ /* 0x000e240000002500 */
[----:B0-----:R-:W-:-:S05]  /*0030*/  IMAD R6, R3, c[0x0][0x0], R6 ;  /* 0x0000000003067a24 */ /* 0x001fca00078e0206 */
[----:B------:R-:W-:-:S13]  /*0040*/  ISETP.GE.AND P0, PT, R6, c[0x0][0x178], PT ;  /* 0x00005e0006007a0c */ /* 0x000fda0003f06270 */
[----:B------:R-:W-:Y:S05]  /*0050*/  @P0 EXIT ;  /* 0x000000000000094d */ /* 0x000fea0003800000 */
[----:B------:R-:W-:Y:S01]  /*0060*/  MOV R7, 0x4 ;  /* 0x0000000400077802 */ /* 0x000fe20000000f00 */
[----:B------:R-:W-:-:S04]  /*0070*/  ULDC.64 UR4, c[0x0][0x118] ;  /* 0x0000460000047ab9 */ /* 0x000fc80000000a00 */
[----:B------:R-:W-:-:S04]  /*0080*/  IMAD.WIDE R4, R6, R7, c[0x0][0x168] ;  /* 0x00005a0006047625 */ /* 0x000fc800078e0207 */
[CC--:B------:R-:W-:Y:S02]  /*0090*/  IMAD.WIDE R2, R6.reuse, R7.reuse, c[0x0][0x160] ;  /* 0x0000580006027625 */ /* 0x0c0fe400078e0207 */
[----:B------:R-:W2:Y:S04]  /*00a0*/  LDG.E R4, [R4.64] ;  /* 0x0000000404047981 */ /* 0x000ea8000c1e1900 */
[----:B------:R-:W2:Y:S01]  /*00b0*/  LDG.E R3, [R2.64] ;  /* 0x0000000402037981 */ /* 0x000ea2000c1e1900 */
[----:B------:R-:W-:Y:S01]  /*00c0*/  IMAD.WIDE R6, R6, R7, c[0x0][0x170] ;  /* 0x00005c0006067625 */ /* 0x000fe200078e0207 */
[----:B--2---:R-:W-:-:S05]  /*00d0*/  FADD R9, -R4, R3 ;  /* 0x0000000304097221 */ /* 0x004fca0000000100 */
[----:B------:R-:W-:Y:S01]  /*00e0*/  STG.E [R6.64], R9 ;  /* 0x0000000906007986 */ /* 0x000fe2000c101904 */
[----:B------:R-:W-:Y:S05]  /*00f0*/  EXIT ;  /* 0x000000000000794d */ /* 0x000fea0003800000 */
.L_x_0:
[----:B------:R-:W-:-:S00]  /*0100*/  BRA `(.L_x_0) ;  /* 0xfffffff000007947 */ /* 0x000fc0000383ffff */
[----:B------:R-:W-:-:S00]  /*0110*/  NOP ;  /* 0x0000000000007918 */ /* 0x000fc00000000000 */
        /* <DEDUP_REMOVED lines=14> */
.L_x_1:
